	.headerflags	@"EF_CUDA_TEXMODE_UNIFIED EF_CUDA_64BIT_ADDRESS EF_CUDA_ACCELERATORS EF_CUDA_SM90 EF_CUDA_VIRTUAL_SM(EF_CUDA_SM90)"
	.elftype	@"ET_EXEC"


//--------------------- .nv.info                  --------------------------
	.section	.nv.info,"",@"SHT_CUDA_INFO"
	.align	4


	//----- nvinfo : EIATTR_REGCOUNT
	.align		4
        /*0000*/ 	.byte	0x04, 0x2f
        /*0002*/ 	.short	(.L_1 - .L_0)
	.align		4
.L_0:
        /*0004*/ 	.word	index@(triton_poi_fused_cat_31)
        /*0008*/ 	.word	0x0000002c


	//----- nvinfo : EIATTR_MIN_STACK_SIZE
	.align		4
.L_1:
        /*000c*/ 	.byte	0x04, 0x12
        /*000e*/ 	.short	(.L_3 - .L_2)
	.align		4
.L_2:
        /*0010*/ 	.word	index@(triton_poi_fused_cat_31)
        /*0014*/ 	.word	0x00000000


	//----- nvinfo : EIATTR_FRAME_SIZE
	.align		4
.L_3:
        /*0018*/ 	.byte	0x04, 0x11
        /*001a*/ 	.short	(.L_5 - .L_4)
	.align		4
.L_4:
        /*001c*/ 	.word	index@(triton_poi_fused_cat_31)
        /*0020*/ 	.word	0x00000000


	//----- nvinfo : EIATTR_MIN_STACK_SIZE
	.align		4
.L_5:
        /*0024*/ 	.byte	0x04, 0x12
        /*0026*/ 	.short	(.L_7 - .L_6)
	.align		4
.L_6:
        /*0028*/ 	.word	index@(triton_poi_fused_cat_31)
        /*002c*/ 	.word	0x00000000
.L_7:


//--------------------- .nv.info.triton_poi_fused_cat_31 --------------------------
	.section	.nv.info.triton_poi_fused_cat_31,"",@"SHT_CUDA_INFO"
	.sectionflags	@""
	.align	4


	//----- nvinfo : EIATTR_CUDA_API_VERSION
	.align		4
        /*0000*/ 	.byte	0x04, 0x37
        /*0002*/ 	.short	(.L_9 - .L_8)
.L_8:
        /*0004*/ 	.word	0x0000007c


	//----- nvinfo : EIATTR_KPARAM_INFO
	.align		4
.L_9:
        /*0008*/ 	.byte	0x04, 0x17
        /*000a*/ 	.short	(.L_11 - .L_10)
.L_10:
        /*000c*/ 	.word	0x00000000
        /*0010*/ 	.short	0x0009
        /*0012*/ 	.short	0x0048
        /*0014*/ 	.byte	0x00, 0xf0, 0x11, 0x00


	//----- nvinfo : EIATTR_KPARAM_INFO
	.align		4
.L_11:
        /*0018*/ 	.byte	0x04, 0x17
        /*001a*/ 	.short	(.L_13 - .L_12)
.L_12:
        /*001c*/ 	.word	0x00000000
        /*0020*/ 	.short	0x0008
        /*0022*/ 	.short	0x0040
        /*0024*/ 	.byte	0x00, 0xf4, 0x21, 0x00


	//----- nvinfo : EIATTR_KPARAM_INFO
	.align		4
.L_13:
        /*0028*/ 	.byte	0x04, 0x17
        /*002a*/ 	.short	(.L_15 - .L_14)
.L_14:
        /*002c*/ 	.word	0x00000000
        /*0030*/ 	.short	0x0007
        /*0032*/ 	.short	0x0038
        /*0034*/ 	.byte	0x00, 0xf4, 0x21, 0x00


	//----- nvinfo : EIATTR_KPARAM_INFO
	.align		4
.L_15:
        /*0038*/ 	.byte	0x04, 0x17
        /*003a*/ 	.short	(.L_17 - .L_16)
.L_16:
        /*003c*/ 	.word	0x00000000
        /*0040*/ 	.short	0x0006
        /*0042*/ 	.short	0x0030
        /*0044*/ 	.byte	0x00, 0xf4, 0x21, 0x00


	//----- nvinfo : EIATTR_KPARAM_INFO
	.align		4
.L_17:
        /*0048*/ 	.byte	0x04, 0x17
        /*004a*/ 	.short	(.L_19 - .L_18)
.L_18:
        /*004c*/ 	.word	0x00000000
        /*0050*/ 	.short	0x0005
        /*0052*/ 	.short	0x0028
        /*0054*/ 	.byte	0x00, 0xf4, 0x21, 0x00


	//----- nvinfo : EIATTR_KPARAM_INFO
	.align		4
.L_19:
        /*0058*/ 	.byte	0x04, 0x17
        /*005a*/ 	.short	(.L_21 - .L_20)
.L_20:
        /*005c*/ 	.word	0x00000000
        /*0060*/ 	.short	0x0004
        /*0062*/ 	.short	0x0020
        /*0064*/ 	.byte	0x00, 0xf4, 0x21, 0x00


	//----- nvinfo : EIATTR_KPARAM_INFO
	.align		4
.L_21:
        /*0068*/ 	.byte	0x04, 0x17
        /*006a*/ 	.short	(.L_23 - .L_22)
.L_22:
        /*006c*/ 	.word	0x00000000
        /*0070*/ 	.short	0x0003
        /*0072*/ 	.short	0x0018
        /*0074*/ 	.byte	0x00, 0xf4, 0x21, 0x00


	//----- nvinfo : EIATTR_KPARAM_INFO
	.align		4
.L_23:
        /*0078*/ 	.byte	0x04, 0x17
        /*007a*/ 	.short	(.L_25 - .L_24)
.L_24:
        /*007c*/ 	.word	0x00000000
        /*0080*/ 	.short	0x0002
        /*0082*/ 	.short	0x0010
        /*0084*/ 	.byte	0x00, 0xf4, 0x21, 0x00


	//----- nvinfo : EIATTR_KPARAM_INFO
	.align		4
.L_25:
        /*0088*/ 	.byte	0x04, 0x17
        /*008a*/ 	.short	(.L_27 - .L_26)
.L_26:
        /*008c*/ 	.word	0x00000000
        /*0090*/ 	.short	0x0001
        /*0092*/ 	.short	0x0008
        /*0094*/ 	.byte	0x00, 0xf4, 0x21, 0x00


	//----- nvinfo : EIATTR_KPARAM_INFO
	.align		4
.L_27:
        /*0098*/ 	.byte	0x04, 0x17
        /*009a*/ 	.short	(.L_29 - .L_28)
.L_28:
        /*009c*/ 	.word	0x00000000
        /*00a0*/ 	.short	0x0000
        /*00a2*/ 	.short	0x0000
        /*00a4*/ 	.byte	0x00, 0xf4, 0x21, 0x00


	//----- nvinfo : EIATTR_SPARSE_MMA_MASK
	.align		4
.L_29:
        /*00a8*/ 	.byte	0x03, 0x50
        /*00aa*/ 	.short	0x0000


	//----- nvinfo : EIATTR_MAXREG_COUNT
	.align		4
        /*00ac*/ 	.byte	0x03, 0x1b
        /*00ae*/ 	.short	0x00ff


	//----- nvinfo : EIATTR_EXIT_INSTR_OFFSETS
	.align		4
        /*00b0*/ 	.byte	0x04, 0x1c
        /*00b2*/ 	.short	(.L_31 - .L_30)


	//   ....[0]....
.L_30:
        /*00b4*/ 	.word	0x00001c80


	//----- nvinfo : EIATTR_REQNTID
	.align		4
.L_31:
        /*00b8*/ 	.byte	0x04, 0x10
        /*00ba*/ 	.short	(.L_33 - .L_32)
.L_32:
        /*00bc*/ 	.word	0x00000080
        /*00c0*/ 	.word	0x00000001
        /*00c4*/ 	.word	0x00000001


	//----- nvinfo : EIATTR_CBANK_PARAM_SIZE
	.align		4
.L_33:
        /*00c8*/ 	.byte	0x03, 0x19
        /*00ca*/ 	.short	0x004c


	//----- nvinfo : EIATTR_PARAM_CBANK
	.align		4
        /*00cc*/ 	.byte	0x04, 0x0a
        /*00ce*/ 	.short	(.L_35 - .L_34)
	.align		4
.L_34:
        /*00d0*/ 	.word	index@(.nv.constant0.triton_poi_fused_cat_31)
        /*00d4*/ 	.short	0x0210
        /*00d6*/ 	.short	0x004c


	//----- nvinfo : EIATTR_SW_WAR
	.align		4
.L_35:
        /*00d8*/ 	.byte	0x04, 0x36
        /*00da*/ 	.short	(.L_37 - .L_36)
.L_36:
        /*00dc*/ 	.word	0x00000008
.L_37:


//--------------------- .nv.callgraph             --------------------------
	.section	.nv.callgraph,"",@"SHT_CUDA_CALLGRAPH"
	.align	4
	.sectionentsize	8
	.align		4
        /*0000*/ 	.word	0x00000000
	.align		4
        /*0004*/ 	.word	0xffffffff
	.align		4
        /*0008*/ 	.word	0x00000000
	.align		4
        /*000c*/ 	.word	0xfffffffe
	.align		4
        /*0010*/ 	.word	0x00000000
	.align		4
        /*0014*/ 	.word	0xfffffffd
	.align		4
        /*0018*/ 	.word	0x00000000
	.align		4
        /*001c*/ 	.word	0xfffffffc


//--------------------- .text.triton_poi_fused_cat_31 --------------------------
	.section	.text.triton_poi_fused_cat_31,"ax",@progbits
	.align	128
        .global         triton_poi_fused_cat_31
        .type           triton_poi_fused_cat_31,@function
        .size           triton_poi_fused_cat_31,(.L_x_1 - triton_poi_fused_cat_31)
        .other          triton_poi_fused_cat_31,@"STO_CUDA_ENTRY STV_DEFAULT"
triton_poi_fused_cat_31:
.text.triton_poi_fused_cat_31:
[----:B------:R-:W-:Y:S01]  /*0000*/  LDC R1, c[0x0][0x28] ;  /* 0x00000a00ff017b82 */ /* 0x000fe20000000800 */
[----:B------:R-:W1:Y:S07]  /*0010*/  S2R R0, SR_TID.X ;  /* 0x0000000000007919 */ /* 0x000e6e0000002100 */
[----:B------:R-:W2:Y:S01]  /*0020*/  LDC.64 R8, c[0x0][0x220] ;  /* 0x00008800ff087b82 */ /* 0x000ea20000000a00 */
[----:B------:R-:W-:Y:S01]  /*0030*/  CS2R R12, SRZ ;  /* 0x00000000000c7805 */ /* 0x000fe2000001ff00 */
[----:B------:R-:W-:Y:S01]  /*0040*/  ULDC.64 UR4, c[0x0][0x208] ;  /* 0x0000820000047ab9 */ /* 0x000fe20000000a00 */
[----:B------:R-:W3:Y:S05]  /*0050*/  S2R R3, SR_CTAID.X ;  /* 0x0000000000037919 */ /* 0x000eea0000002500 */
[----:B------:R-:W4:Y:S01]  /*0060*/  LDC.64 R34, c[0x0][0x228] ;  /* 0x00008a00ff227b82 */ /* 0x000f220000000a00 */
[----:B------:R-:W-:-:S02]  /*0070*/  CS2R R20, SRZ ;  /* 0x0000000000147805 */ /* 0x000fc4000001ff00 */
[----:B------:R-:W-:Y:S01]  /*0080*/  CS2R R22, SRZ ;  /* 0x0000000000167805 */ /* 0x000fe2000001ff00 */
[----:B------:R-:W-:Y:S01]  /*0090*/  ULDC.64 UR6, c[0x0][0x230] ;  /* 0x00008c0000067ab9 */ /* 0x000fe20000000a00 */
[----:B-1----:R-:W-:Y:S01]  /*00a0*/  IMAD.SHL.U32 R0, R0, 0x4, RZ ;  /* 0x0000000400007824 */ /* 0x002fe200078e00ff */
[----:B---3--:R-:W-:-:S04]  /*00b0*/  SHF.R.S32.HI R4, RZ, 0x15, R3 ;  /* 0x00000015ff047819 */ /* 0x008fc80000011403 */
[----:B------:R-:W-:Y:S02]  /*00c0*/  LOP3.LUT R0, R0, 0x1fc, RZ, 0xc0, !PT ;  /* 0x000001fc00007812 */ /* 0x000fe400078ec0ff */
[----:B------:R-:W-:-:S03]  /*00d0*/  SGXT R4, R4, 0x1 ;  /* 0x000000010404781a */ /* 0x000fc60000000200 */
[----:B------:R-:W-:-:S04]  /*00e0*/  IMAD R16, R3, 0x400, R0 ;  /* 0x0000040003107824 */ /* 0x000fc800078e0200 */
[----:B------:R-:W-:Y:S01]  /*00f0*/  VIADD R19, R16, 0x200 ;  /* 0x0000020010137836 */ /* 0x000fe20000000000 */
[-C--:B------:R-:W-:Y:S02]  /*0100*/  LEA.HI R2, R4, R16.reuse, RZ, 0xc ;  /* 0x0000001004027211 */ /* 0x080fe400078f60ff */
[----:B------:R-:W-:Y:S02]  /*0110*/  SHF.R.S32.HI R17, RZ, 0x1f, R16 ;  /* 0x0000001fff117819 */ /* 0x000fe40000011410 */
[----:B------:R-:W-:Y:S02]  /*0120*/  SHF.R.S32.HI R26, RZ, 0xc, R2 ;  /* 0x0000000cff1a7819 */ /* 0x000fe40000011402 */
[----:B------:R-:W-:Y:S02]  /*0130*/  LEA.HI R0, R17, R16, RZ, 0x6 ;  /* 0x0000001011007211 */ /* 0x000fe400078f30ff */
[----:B------:R-:W-:Y:S02]  /*0140*/  LEA.HI R3, R26, R26, RZ, 0x7 ;  /* 0x0000001a1a037211 */ /* 0x000fe400078f38ff */
[----:B------:R-:W-:-:S02]  /*0150*/  SHF.R.S32.HI R5, RZ, 0x6, R0 ;  /* 0x00000006ff057819 */ /* 0x000fc40000011400 */
[----:B------:R-:W-:Y:S02]  /*0160*/  LOP3.LUT R7, R3, 0xffffff80, RZ, 0xc0, !PT ;  /* 0xffffff8003077812 */ /* 0x000fe400078ec0ff */
[----:B------:R-:W-:Y:S02]  /*0170*/  LEA.HI R3, R5, R5, RZ, 0x6 ;  /* 0x0000000505037211 */ /* 0x000fe400078f30ff */
[----:B------:R-:W-:Y:S01]  /*0180*/  LEA.HI R28, R4, R19, RZ, 0xc ;  /* 0x00000013041c7211 */ /* 0x000fe200078f60ff */
[----:B------:R-:W-:Y:S01]  /*0190*/  IMAD.IADD R26, R26, 0x1, -R7 ;  /* 0x000000011a1a7824 */ /* 0x000fe200078e0a07 */
[----:B------:R-:W-:Y:S02]  /*01a0*/  LOP3.LUT R6, R3, 0xffffffc0, RZ, 0xc0, !PT ;  /* 0xffffffc003067812 */ /* 0x000fe400078ec0ff */
[----:B------:R-:W-:Y:S02]  /*01b0*/  LOP3.LUT R27, R0, 0xffffffc0, RZ, 0xc0, !PT ;  /* 0xffffffc0001b7812 */ /* 0x000fe400078ec0ff */
[----:B------:R-:W-:Y:S01]  /*01c0*/  ISETP.GT.AND P0, PT, R26, 0x3f, PT ;  /* 0x0000003f1a00780c */ /* 0x000fe20003f04270 */
[----:B------:R-:W-:Y:S01]  /*01d0*/  IMAD.IADD R7, R5, 0x1, -R6 ;  /* 0x0000000105077824 */ /* 0x000fe200078e0a06 */
[----:B------:R-:W-:Y:S01]  /*01e0*/  SHF.R.S32.HI R15, RZ, 0xc, R28 ;  /* 0x0000000cff0f7819 */ /* 0x000fe2000001141c */
[----:B------:R-:W-:-:S02]  /*01f0*/  IMAD.IADD R27, R16, 0x1, -R27 ;  /* 0x00000001101b7824 */ /* 0x000fc400078e0a1b */
[----:B--2---:R-:W-:Y:S01]  /*0200*/  IMAD.WIDE R6, R7, 0x8, R8 ;  /* 0x0000000807067825 */ /* 0x004fe200078e0208 */
[----:B------:R-:W-:Y:S02]  /*0210*/  LEA.HI R3, R15, R15, RZ, 0x7 ;  /* 0x0000000f0f037211 */ /* 0x000fe400078f38ff */
[----:B------:R-:W-:Y:S02]  /*0220*/  LEA.HI R0, R4, R19, RZ, 0x6 ;  /* 0x0000001304007211 */ /* 0x000fe400078f30ff */
[----:B------:R-:W-:-:S03]  /*0230*/  LOP3.LUT R10, R3, 0xffffff80, RZ, 0xc0, !PT ;  /* 0xffffff80030a7812 */ /* 0x000fc600078ec0ff */
[----:B------:R1:W2:Y:S01]  /*0240*/  @P0 LDG.E.EL.64 R12, desc[UR4][R6.64] ;  /* 0x00000004060c0981 */ /* 0x0002a2000c2e1b00 */
[----:B------:R-:W-:Y:S01]  /*0250*/  SHF.R.S32.HI R0, RZ, 0x6, R0 ;  /* 0x00000006ff007819 */ /* 0x000fe20000011400 */
[----:B----4-:R-:W-:-:S03]  /*0260*/  IMAD.WIDE R24, R27, 0x8, R34 ;  /* 0x000000081b187825 */ /* 0x010fc600078e0222 */
[C---:B------:R-:W-:Y:S01]  /*0270*/  LEA.HI R3, R0.reuse, R0, RZ, 0x6 ;  /* 0x0000000000037211 */ /* 0x040fe200078f30ff */
[----:B------:R-:W-:Y:S01]  /*0280*/  IMAD.IADD R15, R15, 0x1, -R10 ;  /* 0x000000010f0f7824 */ /* 0x000fe200078e0a0a */
[----:B------:R-:W3:Y:S02]  /*0290*/  @P0 LDG.E.EL.128 R20, desc[UR4][R24.64] ;  /* 0x0000000418140981 */ /* 0x000ee4000c2e1d00 */
[----:B------:R-:W-:Y:S02]  /*02a0*/  LOP3.LUT R3, R3, 0xffffffc0, RZ, 0xc0, !PT ;  /* 0xffffffc003037812 */ /* 0x000fe400078ec0ff */
[----:B-1----:R-:W-:Y:S02]  /*02b0*/  CS2R R6, SRZ ;  /* 0x0000000000067805 */ /* 0x002fe4000001ff00 */
[----:B------:R-:W-:Y:S01]  /*02c0*/  ISETP.GT.AND P1, PT, R15, 0x3f, PT ;  /* 0x0000003f0f00780c */ /* 0x000fe20003f24270 */
[----:B------:R-:W-:-:S04]  /*02d0*/  IMAD.IADD R3, R0, 0x1, -R3 ;  /* 0x0000000100037824 */ /* 0x000fc800078e0a03 */
[----:B------:R-:W-:-:S08]  /*02e0*/  IMAD.WIDE R30, R3, 0x8, R8 ;  /* 0x00000008031e7825 */ /* 0x000fd000078e0208 */
[----:B------:R-:W4:Y:S01]  /*02f0*/  @P1 LDG.E.EL.64 R6, desc[UR4][R30.64] ;  /* 0x000000041e061981 */ /* 0x000f22000c2e1b00 */
[----:B------:R-:W-:Y:S02]  /*0300*/  CS2R R8, SRZ ;  /* 0x0000000000087805 */ /* 0x000fe4000001ff00 */
[----:B------:R-:W-:-:S06]  /*0310*/  CS2R R10, SRZ ;  /* 0x00000000000a7805 */ /* 0x000fcc000001ff00 */
[----:B------:R1:W5:Y:S02]  /*0320*/  @P1 LDG.E.EL.128 R8, desc[UR4][R24.64] ;  /* 0x0000000418081981 */ /* 0x000364000c2e1d00 */
[----:B-1----:R-:W-:Y:S01]  /*0330*/  VIADD R25, R26, 0xffffffc0 ;  /* 0xffffffc01a197836 */ /* 0x002fe20000000000 */
[----:B--2---:R-:W-:Y:S02]  /*0340*/  SEL R14, R13, RZ, P0 ;  /* 0x000000ff0d0e7207 */ /* 0x004fe40000000000 */
[----:B------:R-:W-:Y:S02]  /*0350*/  SEL R13, R12, RZ, P0 ;  /* 0x000000ff0c0d7207 */ /* 0x000fe40000000000 */
[----:B------:R-:W-:Y:S02]  /*0360*/  SHF.R.U32.HI R0, RZ, 0x1a, R14 ;  /* 0x0000001aff007819 */ /* 0x000fe4000001160e */
[----:B---3--:R-:W-:Y:S02]  /*0370*/  SEL R12, R20, RZ, P0 ;  /* 0x000000ff140c7207 */ /* 0x008fe40000000000 */
[----:B------:R-:W-:-:S02]  /*0380*/  LOP3.LUT R0, R0, 0x20, RZ, 0xc0, !PT ;  /* 0x0000002000007812 */ /* 0x000fc400078ec0ff */
[----:B------:R-:W-:Y:S02]  /*0390*/  SEL R33, R21, RZ, P0 ;  /* 0x000000ff15217207 */ /* 0x000fe40000000000 */
[----:B------:R-:W-:Y:S01]  /*03a0*/  IADD3 R13, P2, R0, R13, RZ ;  /* 0x0000000d000d7210 */ /* 0x000fe20007f5e0ff */
[----:B------:R-:W-:Y:S01]  /*03b0*/  IMAD.MOV.U32 R0, RZ, RZ, RZ ;  /* 0x000000ffff007224 */ /* 0x000fe200078e00ff */
[----:B------:R-:W-:Y:S02]  /*03c0*/  LEA R32, P3, R12, UR6, 0x2 ;  /* 0x000000060c207c11 */ /* 0x000fe4000f8610ff */
[----:B------:R-:W-:Y:S01]  /*03d0*/  SEL R29, R22, RZ, P0 ;  /* 0x000000ff161d7207 */ /* 0x000fe20000000000 */
[----:B------:R-:W-:Y:S01]  /*03e0*/  IMAD.X R14, RZ, RZ, R14, P2 ;  /* 0x000000ffff0e7224 */ /* 0x000fe200010e060e */
[----:B------:R-:W-:Y:S02]  /*03f0*/  SEL R22, R23, RZ, P0 ;  /* 0x000000ff17167207 */ /* 0x000fe40000000000 */
[--C-:B------:R-:W-:Y:S01]  /*0400*/  LEA.HI.X R21, R12, UR7, R33.reuse, 0x2, P3 ;  /* 0x000000070c157c11 */ /* 0x100fe200098f1421 */
[----:B------:R-:W-:Y:S01]  /*0410*/  IMAD.SHL.U32 R12, R25, 0x400, RZ ;  /* 0x00000400190c7824 */ /* 0x000fe200078e00ff */
[----:B------:R-:W-:-:S02]  /*0420*/  SHF.R.U32.HI R33, RZ, 0x18, R33 ;  /* 0x00000018ff217819 */ /* 0x000fc40000011621 */
[C---:B------:R-:W-:Y:S01]  /*0430*/  SHF.L.U64.HI R14, R13.reuse, 0x7, R14 ;  /* 0x000000070d0e7819 */ /* 0x040fe2000001020e */
[----:B------:R-:W-:Y:S01]  /*0440*/  IMAD.SHL.U32 R13, R13, 0x80, RZ ;  /* 0x000000800d0d7824 */ /* 0x000fe200078e00ff */
[----:B------:R-:W-:Y:S02]  /*0450*/  LEA R31, P2, R29, UR6, 0x2 ;  /* 0x000000061d1f7c11 */ /* 0x000fe4000f8410ff */
[--C-:B------:R-:W-:Y:S02]  /*0460*/  SHF.R.U32.HI R30, RZ, 0x18, R22.reuse ;  /* 0x00000018ff1e7819 */ /* 0x100fe40000011616 */
[----:B------:R-:W-:Y:S02]  /*0470*/  LOP3.LUT R33, R33, 0x80, RZ, 0xc0, !PT ;  /* 0x0000008021217812 */ /* 0x000fe400078ec0ff */
[----:B----4-:R-:W-:Y:S01]  /*0480*/  SEL R20, R7, RZ, P1 ;  /* 0x000000ff07147207 */ /* 0x010fe20000800000 */
[----:B------:R-:W-:Y:S01]  /*0490*/  IMAD.MOV.U32 R7, RZ, RZ, RZ ;  /* 0x000000ffff077224 */ /* 0x000fe200078e00ff */
[----:B------:R-:W-:-:S02]  /*04a0*/  LEA.HI.X R29, R29, UR7, R22, 0x2, P2 ;  /* 0x000000071d1d7c11 */ /* 0x000fc400090f1416 */
[----:B------:R-:W-:Y:S02]  /*04b0*/  LOP3.LUT R30, R30, 0x80, RZ, 0xc0, !PT ;  /* 0x000000801e1e7812 */ /* 0x000fe400078ec0ff */
[C---:B------:R-:W-:Y:S02]  /*04c0*/  IADD3 R32, P2, P3, R13.reuse, R32, R33 ;  /* 0x000000200d207210 */ /* 0x040fe40007b5e021 */
[----:B------:R-:W-:Y:S02]  /*04d0*/  SHF.R.U32.HI R22, RZ, 0x1a, R20 ;  /* 0x0000001aff167819 */ /* 0x000fe40000011614 */
[----:B------:R-:W-:Y:S02]  /*04e0*/  IADD3 R30, P4, P5, R13, R31, R30 ;  /* 0x0000001f0d1e7210 */ /* 0x000fe40007d9e01e */
[----:B------:R-:W-:Y:S02]  /*04f0*/  IADD3.X R33, R14, R21, RZ, P2, P3 ;  /* 0x000000150e217210 */ /* 0x000fe400017e64ff */
[----:B------:R-:W-:-:S02]  /*0500*/  LEA.HI R23, R17, R16, RZ, 0x13 ;  /* 0x0000001011177211 */ /* 0x000fc400078f98ff */
[----:B------:R-:W-:Y:S01]  /*0510*/  SEL R21, R6, RZ, P1 ;  /* 0x000000ff06157207 */ /* 0x000fe20000800000 */
[----:B------:R-:W-:Y:S01]  /*0520*/  IMAD.WIDE R32, R12, 0x4, R32 ;  /* 0x000000040c207825 */ /* 0x000fe200078e0220 */
[----:B------:R-:W-:Y:S02]  /*0530*/  LOP3.LUT R22, R22, 0x20, RZ, 0xc0, !PT ;  /* 0x0000002016167812 */ /* 0x000fe400078ec0ff */
[----:B------:R-:W-:Y:S02]  /*0540*/  IADD3.X R31, R14, R29, RZ, P4, P5 ;  /* 0x0000001d0e1f7210 */ /* 0x000fe400027ea4ff */
[----:B------:R-:W-:Y:S02]  /*0550*/  SHF.R.S32.HI R17, RZ, 0x13, R23 ;  /* 0x00000013ff117819 */ /* 0x000fe40000011417 */
[----:B------:R-:W-:Y:S01]  /*0560*/  IADD3 R24, P2, R22, R21, RZ ;  /* 0x0000001516187210 */ /* 0x000fe20007f5e0ff */
[----:B------:R-:W-:Y:S01]  /*0570*/  IMAD.WIDE R30, R12, 0x4, R30 ;  /* 0x000000040c1e7825 */ /* 0x000fe200078e021e */
[----:B-----5:R-:W-:-:S02]  /*0580*/  SEL R6, R9, RZ, P1 ;  /* 0x000000ff09067207 */ /* 0x020fc40000800000 */
[----:B------:R-:W-:Y:S01]  /*0590*/  SEL R29, R8, RZ, P1 ;  /* 0x000000ff081d7207 */ /* 0x000fe20000800000 */
[----:B------:R-:W-:Y:S02]  /*05a0*/  IMAD.U32 R18, R17, 0x10000, RZ ;  /* 0x0001000011127824 */ /* 0x000fe400078e00ff */
[----:B------:R-:W-:Y:S01]  /*05b0*/  IMAD.X R21, RZ, RZ, R20, P2 ;  /* 0x000000ffff157224 */ /* 0x000fe200010e0614 */
[----:B------:R-:W-:Y:S01]  /*05c0*/  SHF.R.U32.HI R9, RZ, 0x18, R6 ;  /* 0x00000018ff097819 */ /* 0x000fe20000011606 */
[----:B------:R-:W-:Y:S01]  /*05d0*/  IMAD.WIDE R30, R18, 0x4, R30 ;  /* 0x00000004121e7825 */ /* 0x000fe200078e021e */
[----:B------:R-:W-:Y:S02]  /*05e0*/  LEA R8, P2, R29, UR6, 0x2 ;  /* 0x000000061d087c11 */ /* 0x000fe4000f8410ff */
[----:B------:R-:W-:Y:S02]  /*05f0*/  SEL R10, R10, RZ, P1 ;  /* 0x000000ff0a0a7207 */ /* 0x000fe40000800000 */
[----:B------:R-:W-:Y:S01]  /*0600*/  SEL R37, R11, RZ, P1 ;  /* 0x000000ff0b257207 */ /* 0x000fe20000800000 */
[C---:B------:R-:W-:Y:S01]  /*0610*/  IMAD.SHL.U32 R20, R24.reuse, 0x80, RZ ;  /* 0x0000008018147824 */ /* 0x040fe200078e00ff */
[----:B------:R-:W-:Y:S01]  /*0620*/  SHF.L.U64.HI R21, R24, 0x7, R21 ;  /* 0x0000000718157819 */ /* 0x000fe20000010215 */
[----:B------:R-:W-:Y:S01]  /*0630*/  IMAD.WIDE R32, R18, 0x4, R32 ;  /* 0x0000000412207825 */ /* 0x000fe200078e0220 */
[----:B------:R-:W-:Y:S01]  /*0640*/  LOP3.LUT R9, R9, 0x80, RZ, 0xc0, !PT ;  /* 0x0000008009097812 */ /* 0x000fe200078ec0ff */
[----:B------:R1:W2:Y:S01]  /*0650*/  @P0 LDG.E.EL R0, desc[UR4][R30.64] ;  /* 0x000000041e000981 */ /* 0x0002a2000c2e1900 */
[----:B------:R-:W-:-:S02]  /*0660*/  LEA.HI.X R24, R29, UR7, R6, 0x2, P2 ;  /* 0x000000071d187c11 */ /* 0x000fc400090f1406 */
[----:B------:R-:W-:Y:S01]  /*0670*/  LEA R11, P4, R10, UR6, 0x2 ;  /* 0x000000060a0b7c11 */ /* 0x000fe2000f8810ff */
[----:B------:R3:W4:Y:S01]  /*0680*/  @P0 LDG.E.EL R7, desc[UR4][R32.64] ;  /* 0x0000000420070981 */ /* 0x000722000c2e1900 */
[----:B------:R-:W-:Y:S02]  /*0690*/  SHF.R.U32.HI R6, RZ, 0x18, R37 ;  /* 0x00000018ff067819 */ /* 0x000fe40000011625 */
[----:B------:R-:W-:Y:S01]  /*06a0*/  SHF.R.S32.HI R22, RZ, 0x1f, R19 ;  /* 0x0000001fff167819 */ /* 0x000fe20000011413 */
[----:B------:R-:W-:Y:S01]  /*06b0*/  VIADD R29, R15, 0xffffffc0 ;  /* 0xffffffc00f1d7836 */ /* 0x000fe20000000000 */
[----:B------:R-:W-:Y:S02]  /*06c0*/  IADD3 R8, P2, P3, R20, R8, R9 ;  /* 0x0000000814087210 */ /* 0x000fe40007b5e009 */
[----:B-1----:R-:W-:Y:S02]  /*06d0*/  LEA.HI.X R30, R10, UR7, R37, 0x2, P4 ;  /* 0x000000070a1e7c11 */ /* 0x002fe4000a0f1425 */
[----:B------:R-:W-:-:S02]  /*06e0*/  LOP3.LUT R10, R6, 0x80, RZ, 0xc0, !PT ;  /* 0x00000080060a7812 */ /* 0x000fc400078ec0ff */
[----:B---3--:R-:W-:Y:S01]  /*06f0*/  LEA.HI R33, R22, R19, RZ, 0x13 ;  /* 0x0000001316217211 */ /* 0x008fe200078f98ff */
[----:B------:R-:W-:Y:S01]  /*0700*/  VIADD R37, R16, 0x2 ;  /* 0x0000000210257836 */ /* 0x000fe20000000000 */
[----:B------:R-:W-:Y:S01]  /*0710*/  IADD3.X R9, R21, R24, RZ, P2, P3 ;  /* 0x0000001815097210 */ /* 0x000fe200017e64ff */
[----:B------:R-:W-:Y:S01]  /*0720*/  IMAD.SHL.U32 R24, R29, 0x400, RZ ;  /* 0x000004001d187824 */ /* 0x000fe200078e00ff */
[----:B------:R-:W-:Y:S02]  /*0730*/  IADD3 R10, P2, P3, R20, R11, R10 ;  /* 0x0000000b140a7210 */ /* 0x000fe40007b5e00a */
[----:B------:R-:W-:Y:S01]  /*0740*/  SHF.R.S32.HI R31, RZ, 0x13, R33 ;  /* 0x00000013ff1f7819 */ /* 0x000fe20000011421 */
[----:B------:R-:W-:Y:S01]  /*0750*/  IMAD.WIDE R8, R24, 0x4, R8 ;  /* 0x0000000418087825 */ /* 0x000fe200078e0208 */
[----:B------:R-:W-:Y:S02]  /*0760*/  IADD3.X R11, R21, R30, RZ, P2, P3 ;  /* 0x0000001e150b7210 */ /* 0x000fe400017e64ff */
[----:B------:R-:W-:Y:S01]  /*0770*/  LEA.HI R4, R4, R37, RZ, 0x6 ;  /* 0x0000002504047211 */ /* 0x000fe200078f30ff */
[----:B------:R-:W-:-:S02]  /*0780*/  IMAD.U32 R22, R31, 0x10000, RZ ;  /* 0x000100001f167824 */ /* 0x000fc400078e00ff */
[----:B------:R-:W-:Y:S01]  /*0790*/  IMAD.MOV.U32 R6, RZ, RZ, RZ ;  /* 0x000000ffff067224 */ /* 0x000fe200078e00ff */
[----:B------:R-:W-:Y:S01]  /*07a0*/  LOP3.LUT R4, R4, 0xffffffc0, RZ, 0xc0, !PT ;  /* 0xffffffc004047812 */ /* 0x000fe200078ec0ff */
[----:B------:R-:W-:-:S04]  /*07b0*/  IMAD.WIDE R10, R24, 0x4, R10 ;  /* 0x00000004180a7825 */ /* 0x000fc800078e020a */
[----:B------:R-:W-:-:S04]  /*07c0*/  IMAD.WIDE R8, R22, 0x4, R8 ;  /* 0x0000000416087825 */ /* 0x000fc800078e0208 */
[----:B------:R-:W-:Y:S01]  /*07d0*/  IMAD.IADD R30, R37, 0x1, -R4 ;  /* 0x00000001251e7824 */ /* 0x000fe200078e0a04 */
[----:B------:R1:W3:Y:S01]  /*07e0*/  @P1 LDG.E.EL R6, desc[UR4][R8.64] ;  /* 0x0000000408061981 */ /* 0x0002e2000c2e1900 */
[----:B------:R-:W-:Y:S01]  /*07f0*/  IMAD.WIDE R36, R22, 0x4, R10 ;  /* 0x0000000416247825 */ /* 0x000fe200078e020a */
[----:B------:R-:W-:-:S03]  /*0800*/  CS2R R10, SRZ ;  /* 0x00000000000a7805 */ /* 0x000fc6000001ff00 */
[----:B------:R-:W-:Y:S01]  /*0810*/  IMAD.WIDE R34, R30, 0x8, R34 ;  /* 0x000000081e227825 */ /* 0x000fe200078e0222 */
[----:B-1----:R-:W-:-:S06]  /*0820*/  CS2R R8, SRZ ;  /* 0x0000000000087805 */ /* 0x002fcc000001ff00 */
[----:B------:R-:W5:Y:S01]  /*0830*/  @P0 LDG.E.EL.128 R8, desc[UR4][R34.64] ;  /* 0x0000000422080981 */ /* 0x000f62000c2e1d00 */
[----:B------:R-:W-:Y:S02]  /*0840*/  LOP3.LUT R39, R2, 0xfffff000, RZ, 0xc0, !PT ;  /* 0xfffff00002277812 */ /* 0x000fe400078ec0ff */
[----:B------:R-:W-:-:S03]  /*0850*/  LOP3.LUT R23, R23, 0xfff80000, RZ, 0xc0, !PT ;  /* 0xfff8000017177812 */ /* 0x000fc600078ec0ff */
[C---:B------:R-:W-:Y:S02]  /*0860*/  IMAD.IADD R32, R16.reuse, 0x1, -R39 ;  /* 0x0000000110207824 */ /* 0x040fe400078e0a27 */
[----:B------:R-:W-:Y:S02]  /*0870*/  IMAD.IADD R2, R16, 0x1, -R23 ;  /* 0x0000000110027824 */ /* 0x000fe400078e0a17 */
[C---:B------:R-:W-:Y:S02]  /*0880*/  IMAD R32, R17.reuse, 0x40000, R32 ;  /* 0x0004000011207824 */ /* 0x040fe400078e0220 */
[----:B------:R-:W-:Y:S02]  /*0890*/  IMAD R2, R17, 0x40000, R2 ;  /* 0x0004000011027824 */ /* 0x000fe400078e0202 */
[----:B------:R-:W-:-:S06]  /*08a0*/  IMAD.MOV.U32 R4, RZ, RZ, RZ ;  /* 0x000000ffff047224 */ /* 0x000fcc00078e00ff */
[----:B------:R1:W2:Y:S01]  /*08b0*/  @P1 LDG.E.EL R4, desc[UR4][R36.64] ;  /* 0x0000000424041981 */ /* 0x0002a2000c2e1900 */
[----:B-----5:R-:W-:Y:S02]  /*08c0*/  SEL R8, R8, RZ, P0 ;  /* 0x000000ff08087207 */ /* 0x020fe40000000000 */
[----:B------:R-:W-:Y:S02]  /*08d0*/  SEL R23, R9, RZ, P0 ;  /* 0x000000ff09177207 */ /* 0x000fe40000000000 */
[----:B------:R-:W-:-:S04]  /*08e0*/  LEA R17, P2, R8, UR6, 0x2 ;  /* 0x0000000608117c11 */ /* 0x000fc8000f8410ff */
[--C-:B------:R-:W-:Y:S02]  /*08f0*/  LEA.HI.X R9, R8, UR7, R23.reuse, 0x2, P2 ;  /* 0x0000000708097c11 */ /* 0x100fe400090f1417 */
[----:B------:R-:W-:Y:S02]  /*0900*/  SHF.R.U32.HI R8, RZ, 0x18, R23 ;  /* 0x00000018ff087819 */ /* 0x000fe40000011617 */
[----:B-1----:R-:W-:Y:S02]  /*0910*/  SEL R36, R11, RZ, P0 ;  /* 0x000000ff0b247207 */ /* 0x002fe40000000000 */
[----:B------:R-:W-:Y:S02]  /*0920*/  LOP3.LUT R8, R8, 0x80, RZ, 0xc0, !PT ;  /* 0x0000008008087812 */ /* 0x000fe400078ec0ff */
[----:B------:R-:W-:Y:S02]  /*0930*/  SEL R23, R10, RZ, P0 ;  /* 0x000000ff0a177207 */ /* 0x000fe40000000000 */
[----:B------:R-:W-:-:S02]  /*0940*/  IADD3 R8, P2, P3, R13, R17, R8 ;  /* 0x000000110d087210 */ /* 0x000fc40007b5e008 */
[--C-:B------:R-:W-:Y:S02]  /*0950*/  SHF.R.U32.HI R10, RZ, 0x18, R36.reuse ;  /* 0x00000018ff0a7819 */ /* 0x100fe40000011624 */
[----:B------:R-:W-:Y:S02]  /*0960*/  IADD3.X R9, R14, R9, RZ, P2, P3 ;  /* 0x000000090e097210 */ /* 0x000fe400017e64ff */
[C---:B------:R-:W-:Y:S02]  /*0970*/  LEA R11, P2, R23.reuse, UR6, 0x2 ;  /* 0x00000006170b7c11 */ /* 0x040fe4000f8410ff */
[----:B------:R-:W-:Y:S02]  /*0980*/  LOP3.LUT R10, R10, 0x80, RZ, 0xc0, !PT ;  /* 0x000000800a0a7812 */ /* 0x000fe400078ec0ff */
[----:B------:R-:W-:Y:S02]  /*0990*/  LEA.HI.X R23, R23, UR7, R36, 0x2, P2 ;  /* 0x0000000717177c11 */ /* 0x000fe400090f1424 */
[----:B------:R-:W-:Y:S01]  /*09a0*/  IADD3 R10, P2, P3, R13, R11, R10 ;  /* 0x0000000b0d0a7210 */ /* 0x000fe20007b5e00a */
[----:B------:R-:W-:-:S03]  /*09b0*/  IMAD.WIDE R8, R12, 0x4, R8 ;  /* 0x000000040c087825 */ /* 0x000fc600078e0208 */
[----:B------:R-:W-:Y:S01]  /*09c0*/  IADD3.X R11, R14, R23, RZ, P2, P3 ;  /* 0x000000170e0b7210 */ /* 0x000fe200017e64ff */
[----:B------:R-:W-:Y:S02]  /*09d0*/  IMAD.MOV.U32 R17, RZ, RZ, RZ ;  /* 0x000000ffff117224 */ /* 0x000fe400078e00ff */
[----:B------:R-:W-:-:S04]  /*09e0*/  IMAD.WIDE R8, R18, 0x4, R8 ;  /* 0x0000000412087825 */ /* 0x000fc800078e0208 */
[----:B------:R-:W-:Y:S01]  /*09f0*/  IMAD.WIDE R10, R12, 0x4, R10 ;  /* 0x000000040c0a7825 */ /* 0x000fe200078e020a */
[----:B------:R1:W5:Y:S03]  /*0a00*/  @P0 LDG.E.EL R17, desc[UR4][R8.64] ;  /* 0x0000000408110981 */ /* 0x000366000c2e1900 */
[----:B------:R-:W-:Y:S01]  /*0a10*/  IMAD.WIDE R36, R18, 0x4, R10 ;  /* 0x0000000412247825 */ /* 0x000fe200078e020a */
[----:B------:R-:W-:Y:S02]  /*0a20*/  CS2R R10, SRZ ;  /* 0x00000000000a7805 */ /* 0x000fe4000001ff00 */
[----:B-1----:R-:W-:-:S06]  /*0a30*/  CS2R R8, SRZ ;  /* 0x0000000000087805 */ /* 0x002fcc000001ff00 */
[----:B------:R-:W2:Y:S01]  /*0a40*/  @P1 LDG.E.EL.128 R8, desc[UR4][R34.64] ;  /* 0x0000000422081981 */ /* 0x000ea2000c2e1d00 */
[----:B------:R-:W-:-:S06]  /*0a50*/  IMAD.MOV.U32 R18, RZ, RZ, RZ ;  /* 0x000000ffff127224 */ /* 0x000fcc00078e00ff */
[----:B------:R1:W3:Y:S01]  /*0a60*/  @P0 LDG.E.EL R18, desc[UR4][R36.64] ;  /* 0x0000000424120981 */ /* 0x0002e2000c2e1900 */
[----:B--2---:R-:W-:Y:S02]  /*0a70*/  SEL R23, R9, RZ, P1 ;  /* 0x000000ff09177207 */ /* 0x004fe40000800000 */
[----:B------:R-:W-:Y:S02]  /*0a80*/  SEL R38, R8, RZ, P1 ;  /* 0x000000ff08267207 */ /* 0x000fe40000800000 */
[--C-:B------:R-:W-:Y:S02]  /*0a90*/  SHF.R.U32.HI R9, RZ, 0x18, R23.reuse ;  /* 0x00000018ff097819 */ /* 0x100fe40000011617 */
[C---:B------:R-:W-:Y:S02]  /*0aa0*/  LEA R8, P2, R38.reuse, UR6, 0x2 ;  /* 0x0000000626087c11 */ /* 0x040fe4000f8410ff */
[----:B------:R-:W-:Y:S02]  /*0ab0*/  LOP3.LUT R9, R9, 0x80, RZ, 0xc0, !PT ;  /* 0x0000008009097812 */ /* 0x000fe400078ec0ff */
[----:B------:R-:W-:-:S02]  /*0ac0*/  LEA.HI.X R38, R38, UR7, R23, 0x2, P2 ;  /* 0x0000000726267c11 */ /* 0x000fc400090f1417 */
[----:B------:R-:W-:Y:S02]  /*0ad0*/  IADD3 R8, P2, P3, R20, R8, R9 ;  /* 0x0000000814087210 */ /* 0x000fe40007b5e009 */
[----:B------:R-:W-:Y:S02]  /*0ae0*/  SEL R23, R11, RZ, P1 ;  /* 0x000000ff0b177207 */ /* 0x000fe40000800000 */
[----:B------:R-:W-:Y:S02]  /*0af0*/  IADD3.X R9, R21, R38, RZ, P2, P3 ;  /* 0x0000002615097210 */ /* 0x000fe400017e64ff */
[----:B-1----:R-:W-:Y:S01]  /*0b00*/  SEL R36, R10, RZ, P1 ;  /* 0x000000ff0a247207 */ /* 0x002fe20000800000 */
[----:B------:R-:W1:Y:S01]  /*0b10*/  LDC.64 R38, c[0x0][0x238] ;  /* 0x00008e00ff267b82 */ /* 0x000e620000000a00 */
[----:B------:R-:W-:Y:S01]  /*0b20*/  SHF.R.U32.HI R35, RZ, 0x18, R23 ;  /* 0x00000018ff237819 */ /* 0x000fe20000011617 */
[----:B------:R-:W-:Y:S01]  /*0b30*/  IMAD.WIDE R10, R24, 0x4, R8 ;  /* 0x00000004180a7825 */ /* 0x000fe200078e0208 */
[----:B------:R-:W-:-:S02]  /*0b40*/  LEA R8, P2, R36, UR6, 0x2 ;  /* 0x0000000624087c11 */ /* 0x000fc4000f8410ff */
[----:B------:R-:W-:Y:S02]  /*0b50*/  LOP3.LUT R35, R35, 0x80, RZ, 0xc0, !PT ;  /* 0x0000008023237812 */ /* 0x000fe400078ec0ff */
[----:B------:R-:W-:Y:S02]  /*0b60*/  LEA.HI.X R34, R36, UR7, R23, 0x2, P2 ;  /* 0x0000000724227c11 */ /* 0x000fe400090f1417 */
[----:B------:R-:W-:-:S04]  /*0b70*/  IADD3 R8, P2, P3, R20, R8, R35 ;  /* 0x0000000814087210 */ /* 0x000fc80007b5e023 */
[----:B------:R-:W-:Y:S01]  /*0b80*/  IADD3.X R9, R21, R34, RZ, P2, P3 ;  /* 0x0000002215097210 */ /* 0x000fe200017e64ff */
[----:B------:R-:W-:Y:S02]  /*0b90*/  IMAD.MOV.U32 R23, RZ, RZ, RZ ;  /* 0x000000ffff177224 */ /* 0x000fe400078e00ff */
[----:B------:R-:W-:-:S04]  /*0ba0*/  IMAD.WIDE R10, R22, 0x4, R10 ;  /* 0x00000004160a7825 */ /* 0x000fc800078e020a */
[----:B------:R-:W-:Y:S01]  /*0bb0*/  IMAD.WIDE R8, R24, 0x4, R8 ;  /* 0x0000000418087825 */ /* 0x000fe200078e0208 */
[----:B------:R2:W3:Y:S03]  /*0bc0*/  @P1 LDG.E.EL R23, desc[UR4][R10.64] ;  /* 0x000000040a171981 */ /* 0x0004e6000c2e1900 */
[----:B-1----:R-:W-:-:S04]  /*0bd0*/  IMAD.WIDE R36, R27, 0x8, R38 ;  /* 0x000000081b247825 */ /* 0x002fc800078e0226 */
[----:B------:R-:W-:Y:S01]  /*0be0*/  IMAD.WIDE R40, R22, 0x4, R8 ;  /* 0x0000000416287825 */ /* 0x000fe200078e0208 */
[----:B------:R-:W-:Y:S02]  /*0bf0*/  CS2R R8, SRZ ;  /* 0x0000000000087805 */ /* 0x000fe4000001ff00 */
[----:B--2---:R-:W-:-:S06]  /*0c00*/  CS2R R10, SRZ ;  /* 0x00000000000a7805 */ /* 0x004fcc000001ff00 */
[----:B------:R-:W2:Y:S01]  /*0c10*/  @P0 LDG.E.EL.128 R8, desc[UR4][R36.64] ;  /* 0x0000000424080981 */ /* 0x000ea2000c2e1d00 */
[----:B------:R-:W-:Y:S02]  /*0c20*/  ISETP.GE.AND P2, PT, R26, 0x40, PT ;  /* 0x000000401a00780c */ /* 0x000fe40003f46270 */
[----:B------:R-:W-:Y:S02]  /*0c30*/  LOP3.LUT R28, R28, 0xfffff000, RZ, 0xc0, !PT ;  /* 0xfffff0001c1c7812 */ /* 0x000fe400078ec0ff */
[----:B------:R-:W-:-:S03]  /*0c40*/  LOP3.LUT R26, R33, 0xfff80000, RZ, 0xc0, !PT ;  /* 0xfff80000211a7812 */ /* 0x000fc600078ec0ff */
[C---:B------:R-:W-:Y:S02]  /*0c50*/  IMAD.IADD R28, R19.reuse, 0x1, -R28 ;  /* 0x00000001131c7824 */ /* 0x040fe400078e0a1c */
[----:B------:R-:W-:Y:S02]  /*0c60*/  IMAD.IADD R26, R19, 0x1, -R26 ;  /* 0x00000001131a7824 */ /* 0x000fe400078e0a1a */
[C---:B------:R-:W-:Y:S02]  /*0c70*/  IMAD R34, R31.reuse, 0x40000, R28 ;  /* 0x000400001f227824 */ /* 0x040fe400078e021c */
[----:B------:R-:W-:Y:S02]  /*0c80*/  IMAD R26, R31, 0x40000, R26 ;  /* 0x000400001f1a7824 */ /* 0x000fe400078e021a */
[----:B------:R-:W-:Y:S02]  /*0c90*/  IMAD R25, R25, 0x1000, R32 ;  /* 0x0000100019197824 */ /* 0x000fe400078e0220 */
[----:B------:R-:W-:-:S02]  /*0ca0*/  IMAD.MOV.U32 R22, RZ, RZ, RZ ;  /* 0x000000ffff167224 */ /* 0x000fc400078e00ff */
[----:B------:R-:W-:-:S04]  /*0cb0*/  IMAD.WIDE R38, R30, 0x8, R38 ;  /* 0x000000081e267825 */ /* 0x000fc800078e0226 */
[----:B------:R1:W3:Y:S01]  /*0cc0*/  @P1 LDG.E.EL R22, desc[UR4][R40.64] ;  /* 0x0000000428161981 */ /* 0x0002e2000c2e1900 */
[----:B--2---:R-:W-:Y:S02]  /*0cd0*/  SEL R8, R8, RZ, P0 ;  /* 0x000000ff08087207 */ /* 0x004fe40000000000 */
[----:B------:R-:W-:Y:S02]  /*0ce0*/  SEL R31, R9, RZ, P0 ;  /* 0x000000ff091f7207 */ /* 0x000fe40000000000 */
[----:B------:R-:W-:-:S04]  /*0cf0*/  LEA R27, P3, R8, UR6, 0x2 ;  /* 0x00000006081b7c11 */ /* 0x000fc8000f8610ff */
[--C-:B------:R-:W-:Y:S02]  /*0d00*/  LEA.HI.X R9, R8, UR7, R31.reuse, 0x2, P3 ;  /* 0x0000000708097c11 */ /* 0x100fe400098f141f */
[----:B------:R-:W-:-:S04]  /*0d10*/  SHF.R.U32.HI R8, RZ, 0x18, R31 ;  /* 0x00000018ff087819 */ /* 0x000fc8000001161f */
[----:B------:R-:W-:-:S04]  /*0d20*/  LOP3.LUT R8, R8, 0x80, RZ, 0xc0, !PT ;  /* 0x0000008008087812 */ /* 0x000fc800078ec0ff */
[----:B------:R-:W-:Y:S02]  /*0d30*/  IADD3 R8, P3, P4, R13, R27, R8 ;  /* 0x0000001b0d087210 */ /* 0x000fe40007c7e008 */
[----:B------:R-:W-:Y:S02]  /*0d40*/  SEL R28, R11, RZ, P0 ;  /* 0x000000ff0b1c7207 */ /* 0x000fe40000000000 */
[----:B------:R-:W-:Y:S02]  /*0d50*/  IADD3.X R9, R14, R9, RZ, P3, P4 ;  /* 0x000000090e097210 */ /* 0x000fe40001fe84ff */
[----:B------:R-:W-:Y:S02]  /*0d60*/  ISETP.GE.AND P3, PT, R15, 0x40, PT ;  /* 0x000000400f00780c */ /* 0x000fe40003f66270 */
[----:B------:R-:W-:Y:S02]  /*0d70*/  SEL R15, R10, RZ, P0 ;  /* 0x000000ff0a0f7207 */ /* 0x000fe40000000000 */
[----:B------:R-:W-:-:S02]  /*0d80*/  SHF.R.U32.HI R10, RZ, 0x18, R28 ;  /* 0x00000018ff0a7819 */ /* 0x000fc4000001161c */
[----:B------:R-:W-:Y:S02]  /*0d90*/  SHF.R.S32.HI R27, RZ, 0x1f, R16 ;  /* 0x0000001fff1b7819 */ /* 0x000fe40000011410 */
[----:B------:R-:W-:Y:S02]  /*0da0*/  LEA R11, P4, R15, UR6, 0x2 ;  /* 0x000000060f0b7c11 */ /* 0x000fe4000f8810ff */
[----:B------:R-:W-:Y:S02]  /*0db0*/  LOP3.LUT R10, R10, 0x80, RZ, 0xc0, !PT ;  /* 0x000000800a0a7812 */ /* 0x000fe400078ec0ff */
[----:B------:R-:W-:Y:S02]  /*0dc0*/  LEA.HI R27, R27, R16, RZ, 0x13 ;  /* 0x000000101b1b7211 */ /* 0x000fe400078f98ff */
[----:B------:R-:W-:Y:S02]  /*0dd0*/  LEA.HI.X R15, R15, UR7, R28, 0x2, P4 ;  /* 0x000000070f0f7c11 */ /* 0x000fe4000a0f141c */
[----:B------:R-:W-:-:S02]  /*0de0*/  IADD3 R10, P4, P5, R13, R11, R10 ;  /* 0x0000000b0d0a7210 */ /* 0x000fc40007d9e00a */
[----:B------:R-:W-:Y:S01]  /*0df0*/  SHF.R.S32.HI R27, RZ, 0x13, R27 ;  /* 0x00000013ff1b7819 */ /* 0x000fe2000001141b */
[----:B------:R-:W-:Y:S01]  /*0e00*/  IMAD.WIDE R8, R12, 0x4, R8 ;  /* 0x000000040c087825 */ /* 0x000fe200078e0208 */
[----:B------:R-:W-:-:S03]  /*0e10*/  IADD3.X R11, R14, R15, RZ, P4, P5 ;  /* 0x0000000f0e0b7210 */ /* 0x000fc600027ea4ff */
[----:B------:R-:W-:Y:S02]  /*0e20*/  IMAD.U32 R32, R27, 0x10000, RZ ;  /* 0x000100001b207824 */ /* 0x000fe400078e00ff */
[----:B------:R-:W-:Y:S02]  /*0e30*/  IMAD.MOV.U32 R27, RZ, RZ, RZ ;  /* 0x000000ffff1b7224 */ /* 0x000fe400078e00ff */
[----:B------:R-:W-:-:S04]  /*0e40*/  IMAD.WIDE R10, R12, 0x4, R10 ;  /* 0x000000040c0a7825 */ /* 0x000fc800078e020a */
[----:B------:R-:W-:-:S04]  /*0e50*/  IMAD.WIDE R8, R32, 0x4, R8 ;  /* 0x0000000420087825 */ /* 0x000fc800078e0208 */
[----:B-1----:R-:W-:Y:S01]  /*0e60*/  IMAD.WIDE R40, R32, 0x4, R10 ;  /* 0x0000000420287825 */ /* 0x002fe200078e020a */
[----:B------:R1:W2:Y:S01]  /*0e70*/  @P0 LDG.E.EL R27, desc[UR4][R8.64] ;  /* 0x00000004081b0981 */ /* 0x0002a2000c2e1900 */
[----:B------:R-:W-:Y:S02]  /*0e80*/  CS2R R10, SRZ ;  /* 0x00000000000a7805 */ /* 0x000fe4000001ff00 */
[----:B-1----:R-:W-:-:S06]  /*0e90*/  CS2R R8, SRZ ;  /* 0x0000000000087805 */ /* 0x002fcc000001ff00 */
[----:B------:R-:W2:Y:S01]  /*0ea0*/  @P0 LDG.E.EL.128 R8, desc[UR4][R38.64] ;  /* 0x0000000426080981 */ /* 0x000ea2000c2e1d00 */
[----:B------:R-:W-:Y:S02]  /*0eb0*/  IMAD R29, R29, 0x1000, R34 ;  /* 0x000010001d1d7824 */ /* 0x000fe400078e0222 */
[----:B------:R-:W-:-:S06]  /*0ec0*/  IMAD.MOV.U32 R28, RZ, RZ, RZ ;  /* 0x000000ffff1c7224 */ /* 0x000fcc00078e00ff */
[----:B------:R1:W3:Y:S01]  /*0ed0*/  @P0 LDG.E.EL R28, desc[UR4][R40.64] ;  /* 0x00000004281c0981 */ /* 0x0002e2000c2e1900 */
[----:B--2---:R-:W-:Y:S02]  /*0ee0*/  SEL R8, R8, RZ, P0 ;  /* 0x000000ff08087207 */ /* 0x004fe40000000000 */
[----:B------:R-:W-:Y:S02]  /*0ef0*/  SEL R31, R9, RZ, P0 ;  /* 0x000000ff091f7207 */ /* 0x000fe40000000000 */
[----:B------:R-:W-:-:S04]  /*0f00*/  LEA R15, P4, R8, UR6, 0x2 ;  /* 0x00000006080f7c11 */ /* 0x000fc8000f8810ff */
[--C-:B------:R-:W-:Y:S02]  /*0f10*/  LEA.HI.X R9, R8, UR7, R31.reuse, 0x2, P4 ;  /* 0x0000000708097c11 */ /* 0x100fe4000a0f141f */
[----:B------:R-:W-:Y:S02]  /*0f20*/  SHF.R.U32.HI R8, RZ, 0x18, R31 ;  /* 0x00000018ff087819 */ /* 0x000fe4000001161f */
[----:B------:R-:W-:Y:S02]  /*0f30*/  SEL R10, R10, RZ, P0 ;  /* 0x000000ff0a0a7207 */ /* 0x000fe40000000000 */
[----:B------:R-:W-:Y:S02]  /*0f40*/  LOP3.LUT R8, R8, 0x80, RZ, 0xc0, !PT ;  /* 0x0000008008087812 */ /* 0x000fe400078ec0ff */
[----:B------:R-:W-:Y:S02]  /*0f50*/  SEL R35, R11, RZ, P0 ;  /* 0x000000ff0b237207 */ /* 0x000fe40000000000 */
[----:B------:R-:W-:-:S02]  /*0f60*/  LEA R34, P6, R10, UR6, 0x2 ;  /* 0x000000060a227c11 */ /* 0x000fc4000f8c10ff */
[----:B------:R-:W-:Y:S02]  /*0f70*/  IADD3 R8, P4, P5, R13, R15, R8 ;  /* 0x0000000f0d087210 */ /* 0x000fe40007d9e008 */
[--C-:B------:R-:W-:Y:S02]  /*0f80*/  LEA.HI.X R11, R10, UR7, R35.reuse, 0x2, P6 ;  /* 0x000000070a0b7c11 */ /* 0x100fe4000b0f1423 */
[----:B------:R-:W-:Y:S02]  /*0f90*/  SHF.R.U32.HI R35, RZ, 0x18, R35 ;  /* 0x00000018ff237819 */ /* 0x000fe40000011623 */
[----:B------:R-:W-:Y:S02]  /*0fa0*/  IADD3.X R9, R14, R9, RZ, P4, P5 ;  /* 0x000000090e097210 */ /* 0x000fe400027ea4ff */
[----:B------:R-:W-:Y:S01]  /*0fb0*/  LOP3.LUT R35, R35, 0x80, RZ, 0xc0, !PT ;  /* 0x0000008023237812 */ /* 0x000fe200078ec0ff */
[----:B------:R-:W-:-:S03]  /*0fc0*/  IMAD.WIDE R8, R12, 0x4, R8 ;  /* 0x000000040c087825 */ /* 0x000fc600078e0208 */
[----:B------:R-:W-:-:S04]  /*0fd0*/  IADD3 R34, P4, P5, R13, R34, R35 ;  /* 0x000000220d227210 */ /* 0x000fc80007d9e023 */
[----:B------:R-:W-:Y:S01]  /*0fe0*/  IADD3.X R35, R14, R11, RZ, P4, P5 ;  /* 0x0000000b0e237210 */ /* 0x000fe200027ea4ff */
[----:B-1----:R-:W-:Y:S01]  /*0ff0*/  IMAD.WIDE R40, R32, 0x4, R8 ;  /* 0x0000000420287825 */ /* 0x002fe200078e0208 */
[----:B------:R-:W-:Y:S02]  /*1000*/  CS2R R8, SRZ ;  /* 0x0000000000087805 */ /* 0x000fe4000001ff00 */
[----:B------:R-:W-:-:S06]  /*1010*/  CS2R R10, SRZ ;  /* 0x00000000000a7805 */ /* 0x000fcc000001ff00 */
[----:B------:R-:W2:Y:S01]  /*1020*/  @P1 LDG.E.EL.128 R8, desc[UR4][R36.64] ;  /* 0x0000000424081981 */ /* 0x000ea2000c2e1d00 */
[----:B------:R-:W-:Y:S01]  /*1030*/  IMAD.WIDE R34, R12, 0x4, R34 ;  /* 0x000000040c227825 */ /* 0x000fe200078e0222 */
[----:B------:R-:W-:Y:S02]  /*1040*/  CS2R R12, SRZ ;  /* 0x00000000000c7805 */ /* 0x000fe4000001ff00 */
[----:B------:R-:W-:-:S06]  /*1050*/  CS2R R14, SRZ ;  /* 0x00000000000e7805 */ /* 0x000fcc000001ff00 */
[----:B------:R-:W3:Y:S01]  /*1060*/  @P1 LDG.E.EL.128 R12, desc[UR4][R38.64] ;  /* 0x00000004260c1981 */ /* 0x000ee2000c2e1d00 */
[----:B------:R-:W-:Y:S01]  /*1070*/  CS2R R30, SRZ ;  /* 0x00000000001e7805 */ /* 0x000fe2000001ff00 */
[----:B------:R-:W-:-:S05]  /*1080*/  IMAD.WIDE R32, R32, 0x4, R34 ;  /* 0x0000000420207825 */ /* 0x000fca00078e0222 */
[----:B------:R-:W3:Y:S04]  /*1090*/  @P0 LDG.E.EL R31, desc[UR4][R40.64] ;  /* 0x00000004281f0981 */ /* 0x000ee8000c2e1900 */
[----:B------:R1:W3:Y:S02]  /*10a0*/  @P0 LDG.E.EL R30, desc[UR4][R32.64] ;  /* 0x00000004201e0981 */ /* 0x0002e4000c2e1900 */
[----:B-1----:R-:W-:Y:S01]  /*10b0*/  VIADD R32, R16, 0x200 ;  /* 0x0000020010207836 */ /* 0x002fe20000000000 */
[----:B--2---:R-:W-:Y:S02]  /*10c0*/  SEL R40, R9, RZ, P1 ;  /* 0x000000ff09287207 */ /* 0x004fe40000800000 */
[----:B------:R-:W-:Y:S02]  /*10d0*/  SEL R35, R8, RZ, P1 ;  /* 0x000000ff08237207 */ /* 0x000fe40000800000 */
[----:B------:R-:W-:-:S02]  /*10e0*/  SEL R34, R11, RZ, P1 ;  /* 0x000000ff0b227207 */ /* 0x000fc40000800000 */
[--C-:B------:R-:W-:Y:S02]  /*10f0*/  SHF.R.U32.HI R11, RZ, 0x18, R40.reuse ;  /* 0x00000018ff0b7819 */ /* 0x100fe40000011628 */
[----:B------:R-:W-:Y:S02]  /*1100*/  LEA R8, P4, R35, UR6, 0x2 ;  /* 0x0000000623087c11 */ /* 0x000fe4000f8810ff */
[----:B------:R-:W-:Y:S02]  /*1110*/  LOP3.LUT R11, R11, 0x80, RZ, 0xc0, !PT ;  /* 0x000000800b0b7812 */ /* 0x000fe400078ec0ff */
[----:B------:R-:W-:Y:S02]  /*1120*/  SEL R9, R10, RZ, P1 ;  /* 0x000000ff0a097207 */ /* 0x000fe40000800000 */
[----:B------:R-:W-:Y:S02]  /*1130*/  LEA.HI.X R10, R35, UR7, R40, 0x2, P4 ;  /* 0x00000007230a7c11 */ /* 0x000fe4000a0f1428 */
[----:B------:R-:W-:-:S02]  /*1140*/  IADD3 R8, P4, P5, R20, R8, R11 ;  /* 0x0000000814087210 */ /* 0x000fc40007d9e00b */
[----:B------:R-:W-:Y:S02]  /*1150*/  SHF.R.S32.HI R11, RZ, 0x1f, R19 ;  /* 0x0000001fff0b7819 */ /* 0x000fe40000011413 */
[--C-:B------:R-:W-:Y:S02]  /*1160*/  SHF.R.U32.HI R19, RZ, 0x18, R34.reuse ;  /* 0x00000018ff137819 */ /* 0x100fe40000011622 */
[----:B------:R-:W-:Y:S02]  /*1170*/  LEA R33, P6, R9, UR6, 0x2 ;  /* 0x0000000609217c11 */ /* 0x000fe4000f8c10ff */
[----:B------:R-:W-:Y:S02]  /*1180*/  LOP3.LUT R19, R19, 0x80, RZ, 0xc0, !PT ;  /* 0x0000008013137812 */ /* 0x000fe400078ec0ff */
[----:B------:R-:W-:Y:S02]  /*1190*/  LEA.HI R11, R11, R32, RZ, 0x13 ;  /* 0x000000200b0b7211 */ /* 0x000fe400078f98ff */
[----:B------:R-:W-:-:S02]  /*11a0*/  LEA.HI.X R32, R9, UR7, R34, 0x2, P6 ;  /* 0x0000000709207c11 */ /* 0x000fc4000b0f1422 */
[C---:B------:R-:W-:Y:S02]  /*11b0*/  IADD3.X R9, R21.reuse, R10, RZ, P4, P5 ;  /* 0x0000000a15097210 */ /* 0x040fe400027ea4ff */
[----:B------:R-:W-:Y:S02]  /*11c0*/  IADD3 R10, P4, P5, R20, R33, R19 ;  /* 0x00000021140a7210 */ /* 0x000fe40007d9e013 */
[----:B------:R-:W-:Y:S01]  /*11d0*/  SHF.R.S32.HI R19, RZ, 0x13, R11 ;  /* 0x00000013ff137819 */ /* 0x000fe2000001140b */
[----:B------:R-:W-:Y:S01]  /*11e0*/  IMAD.WIDE R8, R24, 0x4, R8 ;  /* 0x0000000418087825 */ /* 0x000fe200078e0208 */
[----:B------:R-:W-:Y:S02]  /*11f0*/  IADD3.X R11, R21, R32, RZ, P4, P5 ;  /* 0x00000020150b7210 */ /* 0x000fe400027ea4ff */
[----:B---3--:R-:W-:Y:S01]  /*1200*/  SEL R34, R13, RZ, P1 ;  /* 0x000000ff0d227207 */ /* 0x008fe20000800000 */
[----:B------:R-:W-:Y:S01]  /*1210*/  IMAD.U32 R19, R19, 0x10000, RZ ;  /* 0x0001000013137824 */ /* 0x000fe200078e00ff */
[----:B------:R-:W-:Y:S01]  /*1220*/  SEL R37, R12, RZ, P1 ;  /* 0x000000ff0c257207 */ /* 0x000fe20000800000 */
[----:B------:R-:W-:Y:S01]  /*1230*/  IMAD.WIDE R10, R24, 0x4, R10 ;  /* 0x00000004180a7825 */ /* 0x000fe200078e020a */
[----:B------:R-:W-:-:S02]  /*1240*/  CS2R R32, SRZ ;  /* 0x0000000000207805 */ /* 0x000fc4000001ff00 */
[----:B------:R-:W-:Y:S01]  /*1250*/  SHF.R.U32.HI R12, RZ, 0x18, R34 ;  /* 0x00000018ff0c7819 */ /* 0x000fe20000011622 */
[----:B------:R-:W-:Y:S01]  /*1260*/  IMAD.WIDE R8, R19, 0x4, R8 ;  /* 0x0000000413087825 */ /* 0x000fe200078e0208 */
[----:B------:R-:W-:Y:S02]  /*1270*/  SEL R13, R14, RZ, P1 ;  /* 0x000000ff0e0d7207 */ /* 0x000fe40000800000 */
[----:B------:R-:W-:Y:S02]  /*1280*/  SEL R14, R15, RZ, P1 ;  /* 0x000000ff0f0e7207 */ /* 0x000fe40000800000 */
[----:B------:R-:W-:Y:S01]  /*1290*/  LEA R35, P4, R37, UR6, 0x2 ;  /* 0x0000000625237c11 */ /* 0x000fe2000f8810ff */
[----:B------:R-:W-:Y:S01]  /*12a0*/  IMAD.WIDE R10, R19, 0x4, R10 ;  /* 0x00000004130a7825 */ /* 0x000fe200078e020a */
[----:B------:R-:W-:Y:S01]  /*12b0*/  LOP3.LUT R15, R12, 0x80, RZ, 0xc0, !PT ;  /* 0x000000800c0f7812 */ /* 0x000fe200078ec0ff */
[----:B------:R1:W2:Y:S01]  /*12c0*/  @P1 LDG.E.EL R33, desc[UR4][R8.64] ;  /* 0x0000000408211981 */ /* 0x0002a2000c2e1900 */
[----:B------:R-:W-:-:S02]  /*12d0*/  LEA.HI.X R36, R37, UR7, R34, 0x2, P4 ;  /* 0x0000000725247c11 */ /* 0x000fc4000a0f1422 */
[----:B------:R-:W-:Y:S01]  /*12e0*/  LEA R12, P4, R13, UR6, 0x2 ;  /* 0x000000060d0c7c11 */ /* 0x000fe2000f8810ff */
[----:B------:R3:W2:Y:S01]  /*12f0*/  @P1 LDG.E.EL R32, desc[UR4][R10.64] ;  /* 0x000000040a201981 */ /* 0x0006a2000c2e1900 */
[----:B-1----:R-:W-:Y:S02]  /*1300*/  SHF.R.U32.HI R9, RZ, 0x18, R14 ;  /* 0x00000018ff097819 */ /* 0x002fe4000001160e */
[C---:B------:R-:W-:Y:S02]  /*1310*/  IADD3 R8, P5, P6, R20.reuse, R35, R15 ;  /* 0x0000002314087210 */ /* 0x040fe40007ebe00f */
[----:B------:R-:W1:Y:S01]  /*1320*/  LDC.64 R34, c[0x0][0x240] ;  /* 0x00009000ff227b82 */ /* 0x000e620000000a00 */
[----:B---3--:R-:W-:Y:S02]  /*1330*/  LOP3.LUT R11, R9, 0x80, RZ, 0xc0, !PT ;  /* 0x00000080090b7812 */ /* 0x008fe400078ec0ff */
[----:B------:R-:W-:Y:S02]  /*1340*/  IADD3.X R9, R21, R36, RZ, P5, P6 ;  /* 0x0000002415097210 */ /* 0x000fe40002fec4ff */
[----:B------:R-:W-:-:S02]  /*1350*/  IADD3 R12, P5, P6, R20, R12, R11 ;  /* 0x0000000c140c7210 */ /* 0x000fc40007ebe00b */
[----:B------:R-:W-:-:S04]  /*1360*/  SHF.R.S32.HI R11, RZ, 0x1f, R16 ;  /* 0x0000001fff0b7819 */ /* 0x000fc80000011410 */
[----:B------:R-:W-:Y:S01]  /*1370*/  LEA.HI R36, R11, R16, RZ, 0x6 ;  /* 0x000000100b247211 */ /* 0x000fe200078f30ff */
[----:B------:R-:W-:-:S03]  /*1380*/  IMAD.WIDE R8, R24, 0x4, R8 ;  /* 0x0000000418087825 */ /* 0x000fc600078e0208 */
[----:B------:R-:W-:Y:S02]  /*1390*/  LOP3.LUT R11, R36, 0xffffffc0, RZ, 0xc0, !PT ;  /* 0xffffffc0240b7812 */ /* 0x000fe400078ec0ff */
[----:B------:R-:W-:-:S03]  /*13a0*/  LEA.HI.X R14, R13, UR7, R14, 0x2, P4 ;  /* 0x000000070d0e7c11 */ /* 0x000fc6000a0f140e */
[----:B------:R-:W-:Y:S01]  /*13b0*/  IMAD.IADD R11, R16, 0x1, -R11 ;  /* 0x00000001100b7824 */ /* 0x000fe200078e0a0b */
[----:B------:R-:W-:Y:S01]  /*13c0*/  IADD3.X R13, R21, R14, RZ, P5, P6 ;  /* 0x0000000e150d7210 */ /* 0x000fe20002fec4ff */
[----:B------:R-:W-:Y:S01]  /*13d0*/  IMAD.WIDE R14, R19, 0x4, R8 ;  /* 0x00000004130e7825 */ /* 0x000fe200078e0208 */
[----:B------:R-:W-:-:S03]  /*13e0*/  CS2R R8, SRZ ;  /* 0x0000000000087805 */ /* 0x000fc6000001ff00 */
[----:B-1----:R-:W-:Y:S01]  /*13f0*/  IMAD.WIDE R34, R11, 0x4, R34 ;  /* 0x000000040b227825 */ /* 0x002fe200078e0222 */
[----:B------:R-:W-:-:S06]  /*1400*/  CS2R R10, SRZ ;  /* 0x00000000000a7805 */ /* 0x000fcc000001ff00 */
[----:B------:R-:W3:Y:S01]  /*1410*/  @P0 LDG.E.EL.128 R8, desc[UR4][R34.64] ;  /* 0x0000000422080981 */ /* 0x000ee2000c2e1d00 */
[----:B------:R-:W-:Y:S02]  /*1420*/  IMAD.MOV.U32 R20, RZ, RZ, RZ ;  /* 0x000000ffff147224 */ /* 0x000fe400078e00ff */
[----:B------:R-:W-:-:S04]  /*1430*/  IMAD.WIDE R12, R24, 0x4, R12 ;  /* 0x00000004180c7825 */ /* 0x000fc800078e020c */
[----:B------:R1:W2:Y:S01]  /*1440*/  @P1 LDG.E.EL R20, desc[UR4][R14.64] ;  /* 0x000000040e141981 */ /* 0x0002a2000c2e1900 */
[----:B------:R-:W-:Y:S01]  /*1450*/  IMAD.WIDE R38, R19, 0x4, R12 ;  /* 0x0000000413267825 */ /* 0x000fe200078e020c */
[----:B------:R-:W-:Y:S02]  /*1460*/  CS2R R12, SRZ ;  /* 0x00000000000c7805 */ /* 0x000fe4000001ff00 */
[----:B01----:R-:W-:-:S06]  /*1470*/  CS2R R14, SRZ ;  /* 0x00000000000e7805 */ /* 0x003fcc000001ff00 */
[----:B------:R-:W2:Y:S01]  /*1480*/  @P1 LDG.E.EL.128 R12, desc[UR4][R34.64] ;  /* 0x00000004220c1981 */ /* 0x000ea2000c2e1d00 */
[----:B----4-:R-:W-:Y:S02]  /*1490*/  SEL R24, R7, RZ, P0 ;  /* 0x000000ff07187207 */ /* 0x010fe40000000000 */
[----:B------:R-:W-:Y:S01]  /*14a0*/  SEL R27, R27, RZ, P0 ;  /* 0x000000ff1b1b7207 */ /* 0x000fe20000000000 */
[----:B------:R-:W-:Y:S01]  /*14b0*/  IMAD.MOV.U32 R19, RZ, RZ, RZ ;  /* 0x000000ffff137224 */ /* 0x000fe200078e00ff */
[----:B-----5:R-:W-:-:S03]  /*14c0*/  SEL R7, R17, RZ, P0 ;  /* 0x000000ff11077207 */ /* 0x020fc60000000000 */
[----:B------:R-:W-:Y:S01]  /*14d0*/  FADD R27, -R24, R27 ;  /* 0x0000001b181b7221 */ /* 0x000fe20000000100 */
[----:B------:R-:W-:Y:S01]  /*14e0*/  LEA.HI R5, R5, R5, RZ, 0x6 ;  /* 0x0000000505057211 */ /* 0x000fe200078f30ff */
[----:B------:R0:W4:Y:S01]  /*14f0*/  @P1 LDG.E.EL R19, desc[UR4][R38.64] ;  /* 0x0000000426131981 */ /* 0x000122000c2e1900 */
[----:B------:R-:W-:Y:S02]  /*1500*/  SEL R0, R0, RZ, P0 ;  /* 0x000000ff00007207 */ /* 0x000fe40000000000 */
[----:B------:R-:W-:Y:S02]  /*1510*/  SEL R17, R28, RZ, P0 ;  /* 0x000000ff1c117207 */ /* 0x000fe40000000000 */
[----:B------:R-:W-:Y:S02]  /*1520*/  SHF.R.S32.HI R36, RZ, 0x6, R36 ;  /* 0x00000006ff247819 */ /* 0x000fe40000011424 */
[----:B------:R-:W-:Y:S01]  /*1530*/  LOP3.LUT R5, R5, 0xffffffc0, RZ, 0xc0, !PT ;  /* 0xffffffc005057812 */ /* 0x000fe200078ec0ff */
[----:B0-----:R-:W0:Y:S01]  /*1540*/  LDC.64 R38, c[0x0][0x218] ;  /* 0x00008600ff267b82 */ /* 0x001e220000000a00 */
[----:B------:R-:W-:-:S03]  /*1550*/  FADD R17, -R0, R17 ;  /* 0x0000001100117221 */ /* 0x000fc60000000100 */
[----:B------:R-:W-:Y:S01]  /*1560*/  IMAD.IADD R5, R36, 0x1, -R5 ;  /* 0x0000000124057824 */ /* 0x000fe200078e0a05 */
[----:B------:R-:W-:-:S03]  /*1570*/  SEL R4, R4, RZ, P1 ;  /* 0x000000ff04047207 */ /* 0x000fc60000800000 */
[----:B------:R-:W1:Y:S01]  /*1580*/  LDC.64 R36, c[0x0][0x210] ;  /* 0x00008400ff247b82 */ /* 0x000e620000000a00 */
[----:B------:R-:W-:Y:S01]  /*1590*/  SEL R18, R18, RZ, P0 ;  /* 0x000000ff12127207 */ /* 0x000fe20000000000 */
[----:B------:R-:W-:Y:S01]  /*15a0*/  IMAD.MOV.U32 R34, RZ, RZ, RZ ;  /* 0x000000ffff227224 */ /* 0x000fe200078e00ff */
[----:B---3--:R-:W-:Y:S02]  /*15b0*/  SEL R21, R8, RZ, P0 ;  /* 0x000000ff08157207 */ /* 0x008fe40000000000 */
[----:B------:R-:W-:-:S03]  /*15c0*/  SEL R8, R31, RZ, P0 ;  /* 0x000000ff1f087207 */ /* 0x000fc60000000000 */
[----:B------:R-:W-:Y:S01]  /*15d0*/  FFMA R24, R27, R21, R24 ;  /* 0x000000151b187223 */ /* 0x000fe20000000018 */
[----:B------:R-:W-:Y:S01]  /*15e0*/  SEL R27, R10, RZ, P0 ;  /* 0x000000ff0a1b7207 */ /* 0x000fe20000000000 */
[----:B------:R-:W-:Y:S01]  /*15f0*/  FADD R10, -R7, R8 ;  /* 0x00000008070a7221 */ /* 0x000fe20000000100 */
[----:B------:R-:W-:Y:S02]  /*1600*/  SEL R21, R9, RZ, P0 ;  /* 0x000000ff09157207 */ /* 0x000fe40000000000 */
[----:B------:R-:W3:Y:S03]  /*1610*/  LDC.64 R8, c[0x0][0x248] ;  /* 0x00009200ff087b82 */ /* 0x000ee60000000a00 */
[----:B------:R-:W-:Y:S01]  /*1620*/  FFMA R17, R17, R21, R0 ;  /* 0x0000001511117223 */ /* 0x000fe20000000000 */
[----:B------:R-:W-:Y:S01]  /*1630*/  FFMA R0, R10, R27, R7 ;  /* 0x0000001b0a007223 */ /* 0x000fe20000000007 */
[----:B------:R-:W-:-:S02]  /*1640*/  SEL R7, R6, RZ, P1 ;  /* 0x000000ff06077207 */ /* 0x000fc40000800000 */
[----:B------:R-:W-:Y:S02]  /*1650*/  SEL R6, R23, RZ, P1 ;  /* 0x000000ff17067207 */ /* 0x000fe40000800000 */
[----:B------:R-:W-:Y:S02]  /*1660*/  SEL R23, R30, RZ, P0 ;  /* 0x000000ff1e177207 */ /* 0x000fe40000000000 */
[----:B--2---:R-:W-:Y:S02]  /*1670*/  SEL R10, R33, RZ, P1 ;  /* 0x000000ff210a7207 */ /* 0x004fe40000800000 */
[----:B------:R-:W-:Y:S02]  /*1680*/  SEL R27, R32, RZ, P1 ;  /* 0x000000ff201b7207 */ /* 0x000fe40000800000 */
[----:B------:R-:W-:Y:S01]  /*1690*/  SEL R31, R20, RZ, P1 ;  /* 0x000000ff141f7207 */ /* 0x000fe20000800000 */
[----:B------:R-:W-:Y:S01]  /*16a0*/  FADD R23, -R18, R23 ;  /* 0x0000001712177221 */ /* 0x000fe20000000100 */
[----:B------:R-:W-:Y:S01]  /*16b0*/  SEL R11, R11, RZ, P0 ;  /* 0x000000ff0b0b7207 */ /* 0x000fe20000000000 */
[----:B------:R-:W-:Y:S01]  /*16c0*/  FADD R10, -R7, R10 ;  /* 0x0000000a070a7221 */ /* 0x000fe20000000100 */
[----:B------:R-:W-:Y:S01]  /*16d0*/  SEL R12, R12, RZ, P1 ;  /* 0x000000ff0c0c7207 */ /* 0x000fe20000800000 */
[----:B------:R-:W-:Y:S01]  /*16e0*/  FADD R27, -R4, R27 ;  /* 0x0000001b041b7221 */ /* 0x000fe20000000100 */
[----:B------:R-:W-:Y:S01]  /*16f0*/  SEL R13, R13, RZ, P1 ;  /* 0x000000ff0d0d7207 */ /* 0x000fe20000800000 */
[----:B------:R-:W-:Y:S01]  /*1700*/  FADD R31, -R6, R31 ;  /* 0x0000001f061f7221 */ /* 0x000fe20000000100 */
[----:B------:R-:W-:Y:S01]  /*1710*/  SEL R21, R14, RZ, P1 ;  /* 0x000000ff0e157207 */ /* 0x000fe20000800000 */
[----:B------:R-:W-:Y:S01]  /*1720*/  FFMA R23, R23, R11, R18 ;  /* 0x0000000b17177223 */ /* 0x000fe20000000012 */
[----:B------:R-:W-:Y:S01]  /*1730*/  FFMA R12, R10, R12, R7 ;  /* 0x0000000c0a0c7223 */ /* 0x000fe20000000007 */
[----:B------:R-:W-:Y:S01]  /*1740*/  FFMA R14, R27, R13, R4 ;  /* 0x0000000d1b0e7223 */ /* 0x000fe20000000004 */
[----:B---3--:R-:W-:-:S04]  /*1750*/  IMAD.WIDE R10, R5, 0x4, R8 ;  /* 0x00000004050a7825 */ /* 0x008fc800078e0208 */
[----:B------:R-:W-:Y:S01]  /*1760*/  FFMA R13, R31, R21, R6 ;  /* 0x000000151f0d7223 */ /* 0x000fe20000000006 */
[----:B------:R-:W-:Y:S02]  /*1770*/  CS2R R4, SRZ ;  /* 0x0000000000047805 */ /* 0x000fe4000001ff00 */
[----:B------:R-:W-:Y:S01]  /*1780*/  CS2R R6, SRZ ;  /* 0x0000000000067805 */ /* 0x000fe2000001ff00 */
[----:B------:R-:W-:Y:S01]  /*1790*/  IMAD.WIDE R40, R3, 0x4, R8 ;  /* 0x0000000403287825 */ /* 0x000fe200078e0208 */
[----:B------:R-:W-:Y:S01]  /*17a0*/  CS2R R32, SRZ ;  /* 0x0000000000207805 */ /* 0x000fe2000001ff00 */
[----:B------:R-:W2:Y:S02]  /*17b0*/  @P0 LDG.E.EL R34, desc[UR4][R10.64] ;  /* 0x000000040a220981 */ /* 0x000ea4000c2e1900 */
[----:B------:R-:W-:Y:S02]  /*17c0*/  IMAD.MOV.U32 R27, RZ, RZ, RZ ;  /* 0x000000ffff1b7224 */ /* 0x000fe400078e00ff */
[----:B0-----:R-:W-:Y:S01]  /*17d0*/  IMAD.WIDE R30, R25, 0x4, R38 ;  /* 0x00000004191e7825 */ /* 0x001fe200078e0226 */
[----:B------:R-:W3:Y:S03]  /*17e0*/  @P0 LDG.E.EL R33, desc[UR4][R10.64] ;  /* 0x000000040a210981 */ /* 0x000ee6000c2e1900 */
[----:B------:R-:W-:Y:S01]  /*17f0*/  IMAD.MOV.U32 R21, RZ, RZ, RZ ;  /* 0x000000ffff157224 */ /* 0x000fe200078e00ff */
[----:B------:R-:W5:Y:S01]  /*1800*/  @P0 LDG.E.128 R4, desc[UR4][R30.64] ;  /* 0x000000041e040981 */ /* 0x000f62000c1e1d00 */
[----:B------:R-:W-:-:S02]  /*1810*/  IMAD.MOV.U32 R20, RZ, RZ, RZ ;  /* 0x000000ffff147224 */ /* 0x000fc400078e00ff */
[----:B------:R-:W-:Y:S01]  /*1820*/  IMAD.MOV.U32 R18, RZ, RZ, RZ ;  /* 0x000000ffff127224 */ /* 0x000fe200078e00ff */
[----:B------:R-:W2:Y:S01]  /*1830*/  @P0 LDG.E.EL R27, desc[UR4][R10.64] ;  /* 0x000000040a1b0981 */ /* 0x000ea2000c2e1900 */
[----:B------:R-:W-:Y:S01]  /*1840*/  IMAD.MOV.U32 R3, RZ, RZ, RZ ;  /* 0x000000ffff037224 */ /* 0x000fe200078e00ff */
[----:B------:R-:W-:Y:S02]  /*1850*/  CS2R R8, SRZ ;  /* 0x0000000000087805 */ /* 0x000fe4000001ff00 */
[----:B------:R0:W3:Y:S04]  /*1860*/  @P0 LDG.E.EL R32, desc[UR4][R10.64] ;  /* 0x000000040a200981 */ /* 0x0000e8000c2e1900 */
[----:B------:R-:W3:Y:S04]  /*1870*/  @P1 LDG.E.EL R21, desc[UR4][R40.64] ;  /* 0x0000000428151981 */ /* 0x000ee8000c2e1900 */
[----:B------:R-:W3:Y:S01]  /*1880*/  @P1 LDG.E.EL R20, desc[UR4][R40.64] ;  /* 0x0000000428141981 */ /* 0x000ee2000c2e1900 */
[----:B0-----:R-:W-:-:S03]  /*1890*/  CS2R R10, SRZ ;  /* 0x00000000000a7805 */ /* 0x001fc6000001ff00 */
[----:B------:R-:W3:Y:S04]  /*18a0*/  @P1 LDG.E.EL R18, desc[UR4][R40.64] ;  /* 0x0000000428121981 */ /* 0x000ee8000c2e1900 */
[----:B------:R1:W3:Y:S02]  /*18b0*/  @P1 LDG.E.EL R3, desc[UR4][R40.64] ;  /* 0x0000000428031981 */ /* 0x0002e4000c2e1900 */
[----:B-1----:R-:W-:-:S05]  /*18c0*/  IMAD.WIDE R40, R2, 0x4, R36 ;  /* 0x0000000402287825 */ /* 0x002fca00078e0224 */
[----:B------:R0:W3:Y:S01]  /*18d0*/  @!P2 LDG.E.128 R8, desc[UR4][R40.64] ;  /* 0x000000042808a981 */ /* 0x0000e2000c1e1d00 */
[----:B------:R-:W-:Y:S01]  /*18e0*/  IMAD.WIDE R38, R29, 0x4, R38 ;  /* 0x000000041d267825 */ /* 0x000fe200078e0226 */
[----:B------:R-:W-:Y:S02]  /*18f0*/  CS2R R28, SRZ ;  /* 0x00000000001c7805 */ /* 0x000fe4000001ff00 */
[----:B------:R-:W-:-:S06]  /*1900*/  CS2R R30, SRZ ;  /* 0x00000000001e7805 */ /* 0x000fcc000001ff00 */
[----:B------:R-:W4:Y:S01]  /*1910*/  @P1 LDG.E.128 R28, desc[UR4][R38.64] ;  /* 0x00000004261c1981 */ /* 0x000f22000c1e1d00 */
[----:B0-----:R-:W-:Y:S02]  /*1920*/  IMAD.WIDE R40, R26, 0x4, R36 ;  /* 0x000000041a287825 */ /* 0x001fe400078e0224 */
[----:B------:R-:W0:Y:S02]  /*1930*/  LDC.64 R36, c[0x0][0x250] ;  /* 0x00009400ff247b82 */ /* 0x000e240000000a00 */
[----:B------:R-:W-:Y:S01]  /*1940*/  IMAD.MOV.U32 R26, RZ, RZ, RZ ;  /* 0x000000ffff1a7224 */ /* 0x000fe200078e00ff */
[----:B-----5:R-:W-:Y:S02]  /*1950*/  SEL R25, R4, RZ, P0 ;  /* 0x000000ff04197207 */ /* 0x020fe40000000000 */
[----:B--2---:R-:W-:-:S03]  /*1960*/  SEL R27, R27, RZ, P0 ;  /* 0x000000ff1b1b7207 */ /* 0x004fc60000000000 */
[----:B------:R-:W-:Y:S01]  /*1970*/  FADD R24, -R25, R24 ;  /* 0x0000001819187221 */ /* 0x000fe20000000100 */
[----:B---3--:R-:W-:-:S03]  /*1980*/  SEL R8, R8, RZ, !P2 ;  /* 0x000000ff08087207 */ /* 0x008fc60005000000 */
[----:B------:R-:W-:Y:S01]  /*1990*/  @P2 FFMA R8, R24, R27, R25 ;  /* 0x0000001b18082223 */ /* 0x000fe20000000019 */
[----:B------:R-:W-:Y:S01]  /*19a0*/  CS2R R24, SRZ ;  /* 0x0000000000187805 */ /* 0x000fe2000001ff00 */
[----:B------:R-:W-:-:S06]  /*19b0*/  IMAD.MOV.U32 R27, RZ, RZ, RZ ;  /* 0x000000ffff1b7224 */ /* 0x000fcc00078e00ff */
[----:B------:R-:W2:Y:S01]  /*19c0*/  @!P3 LDG.E.128 R24, desc[UR4][R40.64] ;  /* 0x000000042818b981 */ /* 0x000ea2000c1e1d00 */
[----:B------:R-:W-:Y:S02]  /*19d0*/  SEL R22, R22, RZ, P1 ;  /* 0x000000ff16167207 */ /* 0x000fe40000800000 */
[----:B----4-:R-:W-:Y:S02]  /*19e0*/  SEL R19, R19, RZ, P1 ;  /* 0x000000ff13137207 */ /* 0x010fe40000800000 */
[----:B------:R-:W-:Y:S02]  /*19f0*/  SEL R4, R5, RZ, P0 ;  /* 0x000000ff05047207 */ /* 0x000fe40000000000 */
[----:B------:R-:W-:Y:S01]  /*1a00*/  SEL R5, R6, RZ, P0 ;  /* 0x000000ff06057207 */ /* 0x000fe20000000000 */
[----:B------:R-:W-:Y:S01]  /*1a10*/  FADD R19, -R22, R19 ;  /* 0x0000001316137221 */ /* 0x000fe20000000100 */
[----:B------:R-:W-:Y:S01]  /*1a20*/  SEL R2, R15, RZ, P1 ;  /* 0x000000ff0f027207 */ /* 0x000fe20000800000 */
[----:B0-----:R-:W-:Y:S01]  /*1a30*/  IMAD.WIDE R36, R16, 0x4, R36 ;  /* 0x0000000410247825 */ /* 0x001fe200078e0224 */
[----:B------:R-:W-:-:S03]  /*1a40*/  SEL R16, R33, RZ, P0 ;  /* 0x000000ff21107207 */ /* 0x000fc60000000000 */
[----:B------:R-:W-:Y:S01]  /*1a50*/  FADD R0, -R5, R0 ;  /* 0x0000000005007221 */ /* 0x000fe20000000100 */
[----:B------:R-:W-:Y:S01]  /*1a60*/  SEL R6, R7, RZ, P0 ;  /* 0x000000ff07067207 */ /* 0x000fe20000000000 */
[----:B------:R-:W-:Y:S01]  /*1a70*/  FFMA R2, R19, R2, R22 ;  /* 0x0000000213027223 */ /* 0x000fe20000000016 */
[----:B------:R-:W-:Y:S02]  /*1a80*/  SEL R7, R28, RZ, P1 ;  /* 0x000000ff1c077207 */ /* 0x000fe40000800000 */
[----:B------:R-:W-:Y:S02]  /*1a90*/  SEL R29, R29, RZ, P1 ;  /* 0x000000ff1d1d7207 */ /* 0x000fe40000800000 */
[----:B------:R-:W-:Y:S02]  /*1aa0*/  SEL R30, R30, RZ, P1 ;  /* 0x000000ff1e1e7207 */ /* 0x000fe40000800000 */
[----:B------:R-:W-:Y:S02]  /*1ab0*/  SEL R31, R31, RZ, P1 ;  /* 0x000000ff1f1f7207 */ /* 0x000fe40000800000 */
[----:B------:R-:W-:Y:S01]  /*1ac0*/  SEL R10, R10, RZ, !P2 ;  /* 0x000000ff0a0a7207 */ /* 0x000fe20005000000 */
[----:B------:R-:W-:Y:S01]  /*1ad0*/  @P2 FFMA R10, R0, R16, R5 ;  /* 0x00000010000a2223 */ /* 0x000fe20000000005 */
        /* <DEDUP_REMOVED lines=12> */
[----:B------:R-:W-:Y:S01]  /*1ba0*/  SEL R9, R9, RZ, !P2 ;  /* 0x000000ff09097207 */ /* 0x000fe20005000000 */
[----:B------:R-:W-:Y:S01]  /*1bb0*/  @P2 FFMA R9, R17, R15, R4 ;  /* 0x0000000f11092223 */ /* 0x000fe20000000004 */
[----:B------:R-:W-:Y:S01]  /*1bc0*/  SEL R11, R11, RZ, !P2 ;  /* 0x000000ff0b0b7207 */ /* 0x000fe20005000000 */
[----:B------:R-:W-:-:S05]  /*1bd0*/  @P2 FFMA R11, R23, R19, R6 ;  /* 0x00000013170b2223 */ /* 0x000fca0000000006 */
[----:B------:R-:W-:Y:S01]  /*1be0*/  STG.E.128 desc[UR4][R36.64], R8 ;  /* 0x0000000824007986 */ /* 0x000fe2000c101d04 */
[----:B--2---:R-:W-:Y:S01]  /*1bf0*/  SEL R24, R24, RZ, !P3 ;  /* 0x000000ff18187207 */ /* 0x004fe20005800000 */
[----:B------:R-:W-:Y:S01]  /*1c00*/  @P3 FFMA R24, R12, R21, R7 ;  /* 0x000000150c183223 */ /* 0x000fe20000000007 */
[----:B------:R-:W-:Y:S01]  /*1c10*/  SEL R25, R25, RZ, !P3 ;  /* 0x000000ff19197207 */ /* 0x000fe20005800000 */
[----:B------:R-:W-:Y:S01]  /*1c20*/  @P3 FFMA R25, R14, R20, R29 ;  /* 0x000000140e193223 */ /* 0x000fe2000000001d */
[----:B------:R-:W-:Y:S01]  /*1c30*/  SEL R26, R26, RZ, !P3 ;  /* 0x000000ff1a1a7207 */ /* 0x000fe20005800000 */
[----:B------:R-:W-:Y:S01]  /*1c40*/  @P3 FFMA R26, R13, R18, R30 ;  /* 0x000000120d1a3223 */ /* 0x000fe2000000001e */
[----:B------:R-:W-:Y:S01]  /*1c50*/  SEL R27, R27, RZ, !P3 ;  /* 0x000000ff1b1b7207 */ /* 0x000fe20005800000 */
[----:B------:R-:W-:-:S05]  /*1c60*/  @P3 FFMA R27, R2, R0, R31 ;  /* 0x00000000021b3223 */ /* 0x000fca000000001f */
[----:B------:R-:W-:Y:S01]  /*1c70*/  STG.E.128 desc[UR4][R36.64+0x800], R24 ;  /* 0x0008001824007986 */ /* 0x000fe2000c101d04 */
[----:B------:R-:W-:Y:S05]  /*1c80*/  EXIT ;  /* 0x000000000000794d */ /* 0x000fea0003800000 */
.L_x_0:
[----:B------:R-:W-:-:S00]  /*1c90*/  BRA `(.L_x_0) ;  /* 0xfffffffc00fc7947 */ /* 0x000fc0000383ffff */
[----:B------:R-:W-:-:S00]  /*1ca0*/  NOP ;  /* 0x0000000000007918 */ /* 0x000fc00000000000 */
        /* <DEDUP_REMOVED lines=13> */
.L_x_1:


//--------------------- .nv.constant0.triton_poi_fused_cat_31 --------------------------
	.section	.nv.constant0.triton_poi_fused_cat_31,"a",@progbits
	.sectionflags	@""
	.align	4
.nv.constant0.triton_poi_fused_cat_31:
	.zero		604
